//
// Generated by NVIDIA NVVM Compiler
//
// Compiler Build ID: CL-36424714
// Cuda compilation tools, release 13.0, V13.0.88
// Based on NVVM 20.0.0
//

.version 9.0
.target sm_100
.address_size 64

	// .globl	_Z17measure_max_flopsPfj

.visible .entry _Z17measure_max_flopsPfj(
	.param .u64 .ptr .align 1 _Z17measure_max_flopsPfj_param_0,
	.param .u32 _Z17measure_max_flopsPfj_param_1
)
{
	.reg .pred 	%p<6>;
	.reg .b32 	%r<16>;
	.reg .b32 	%f<33>;
	.reg .b64 	%rd<4>;

	ld.param.u64 	%rd3, [_Z17measure_max_flopsPfj_param_0];
	ld.param.u32 	%r8, [_Z17measure_max_flopsPfj_param_1];
	mov.u32 	%r10, %ctaid.x;
	mov.u32 	%r11, %tid.x;
	// begin inline asm
	mad.lo.u32 %r9, %r10, 1024, %r11;
	// end inline asm
	// begin inline asm
	mad.wide.u32 %rd2, %r9, 4, %rd3;
	// end inline asm
	ld.f32 	%f1, [%rd2];
	setp.eq.s32 	%p1, %r8, 0;
	mov.f32 	%f28, 0f00000000;
	@%p1 bra 	$L__BB0_7;
	and.b32  	%r1, %r8, 3;
	setp.lt.u32 	%p2, %r8, 4;
	mov.f32 	%f28, 0f00000000;
	@%p2 bra 	$L__BB0_4;
	and.b32  	%r13, %r8, -4;
	neg.s32 	%r14, %r13;
	mov.f32 	%f28, 0f00000000;
$L__BB0_3:
	// begin inline asm
	fma.rn.f32 %f28, %f1, %f1, %f28;
	// end inline asm
	// begin inline asm
	fma.rn.f32 %f28, %f1, %f1, %f28;
	// end inline asm
	// begin inline asm
	fma.rn.f32 %f28, %f1, %f1, %f28;
	// end inline asm
	// begin inline asm
	fma.rn.f32 %f28, %f1, %f1, %f28;
	// end inline asm
	add.s32 	%r14, %r14, 4;
	setp.ne.s32 	%p3, %r14, 0;
	@%p3 bra 	$L__BB0_3;
$L__BB0_4:
	setp.eq.s32 	%p4, %r1, 0;
	@%p4 bra 	$L__BB0_7;
	neg.s32 	%r15, %r1;
$L__BB0_6:
	.pragma "nounroll";
	// begin inline asm
	fma.rn.f32 %f28, %f1, %f1, %f28;
	// end inline asm
	add.s32 	%r15, %r15, 1;
	setp.ne.s32 	%p5, %r15, 0;
	@%p5 bra 	$L__BB0_6;
$L__BB0_7:
	st.f32 	[%rd2], %f28;
	ret;

}


// ===== COMPILED SASS (sm_100) =====

	.target	sm_100

	.elftype	@"ET_EXEC"


//--------------------- .note.nv.tkinfo           --------------------------
	.section	.note.nv.tkinfo,"",@"SHT_NOTE"
	.sectionflags	@"SHF_NOTE_NV_TKINFO"
	.tkinfo
        /*0018*/ 	.word	0x00000002
        /*0030*/ 	.string	""
        /*0030*/ 	.string	"ptxas"
        /*0030*/ 	.string	"Cuda compilation tools, release 13.0, V13.0.88"
        /*0030*/ 	.string	"Build cuda_13.0.r13.0/compiler.36424714_0"
        /*0030*/ 	.string	"-arch sm_100 -m 64 "



//--------------------- .note.nv.cuinfo           --------------------------
	.section	.note.nv.cuinfo,"",@"SHT_NOTE"
	.sectionflags	@"SHF_NOTE_NV_CUINFO"
        /*0018*/ 	.short	0x0002
        /*001a*/ 	.short	0x0064
        /*001c*/ 	.short	0x0082
	.zero		2


//--------------------- .nv.info                  --------------------------
	.section	.nv.info,"",@"SHT_CUDA_INFO"
	.align	4


	//----- nvinfo : EIATTR_REGCOUNT
	.align		4
        /*0000*/ 	.byte	0x04, 0x2f
        /*0002*/ 	.short	(.L_1 - .L_0)
	.align		4
.L_0:
        /*0004*/ 	.word	index@(_Z17measure_max_flopsPfj)
        /*0008*/ 	.word	0x00000008


	//----- nvinfo : EIATTR_FRAME_SIZE
	.align		4
.L_1:
        /*000c*/ 	.byte	0x04, 0x11
        /*000e*/ 	.short	(.L_3 - .L_2)
	.align		4
.L_2:
        /*0010*/ 	.word	index@(_Z17measure_max_flopsPfj)
        /*0014*/ 	.word	0x00000000


	//----- nvinfo : EIATTR_MIN_STACK_SIZE
	.align		4
.L_3:
        /*0018*/ 	.byte	0x04, 0x12
        /*001a*/ 	.short	(.L_5 - .L_4)
	.align		4
.L_4:
        /*001c*/ 	.word	index@(_Z17measure_max_flopsPfj)
        /*0020*/ 	.word	0x00000000
.L_5:


//--------------------- .nv.compat                --------------------------
	.section	.nv.compat,"",@"SHT_CUDA_COMPAT_INFO"
	.align	4
        /*0000*/ 	.byte	0x02, 0x09, 0x00, 0x00, 0x02, 0x02, 0x01, 0x00, 0x02, 0x05, 0x05, 0x00, 0x03, 0x07, 0x01, 0x01
        /*0010*/ 	.byte	0x02, 0x03, 0x00, 0x00, 0x02, 0x06, 0x01, 0x00, 0x04, 0x0b, 0x08, 0x00, 0x09, 0x00, 0x00, 0x00
        /*0020*/ 	.byte	0x00, 0x00, 0x00, 0x00


//--------------------- .nv.info._Z17measure_max_flopsPfj --------------------------
	.section	.nv.info._Z17measure_max_flopsPfj,"",@"SHT_CUDA_INFO"
	.sectionflags	@""
	.align	4


	//----- nvinfo : EIATTR_CUDA_API_VERSION
	.align		4
        /*0000*/ 	.byte	0x04, 0x37
        /*0002*/ 	.short	(.L_7 - .L_6)
.L_6:
        /*0004*/ 	.word	0x00000082


	//----- nvinfo : EIATTR_KPARAM_INFO
	.align		4
.L_7:
        /*0008*/ 	.byte	0x04, 0x17
        /*000a*/ 	.short	(.L_9 - .L_8)
.L_8:
        /*000c*/ 	.word	0x00000000
        /*0010*/ 	.short	0x0001
        /*0012*/ 	.short	0x0008
        /*0014*/ 	.byte	0x00, 0xf0, 0x11, 0x00


	//----- nvinfo : EIATTR_KPARAM_INFO
	.align		4
.L_9:
        /*0018*/ 	.byte	0x04, 0x17
        /*001a*/ 	.short	(.L_11 - .L_10)
.L_10:
        /*001c*/ 	.word	0x00000000
        /*0020*/ 	.short	0x0000
        /*0022*/ 	.short	0x0000
        /*0024*/ 	.byte	0x00, 0xf5, 0x21, 0x00


	//----- nvinfo : EIATTR_SPARSE_MMA_MASK
	.align		4
.L_11:
        /*0028*/ 	.byte	0x03, 0x50
        /*002a*/ 	.short	0x0000


	//----- nvinfo : EIATTR_MAXREG_COUNT
	.align		4
        /*002c*/ 	.byte	0x03, 0x1b
        /*002e*/ 	.short	0x00ff


	//----- nvinfo : EIATTR_MERCURY_ISA_VERSION
	.align		4
        /*0030*/ 	.byte	0x03, 0x5f
        /*0032*/ 	.short	0x0101


	//----- nvinfo : EIATTR_VRC_CTA_INIT_COUNT
	.align		4
        /*0034*/ 	.byte	0x02, 0x4a
	.zero		1
	.zero		1


	//----- nvinfo : EIATTR_EXIT_INSTR_OFFSETS
	.align		4
        /*0038*/ 	.byte	0x04, 0x1c
        /*003a*/ 	.short	(.L_13 - .L_12)


	//   ....[0]....
.L_12:
        /*003c*/ 	.word	0x000004c0


	//----- nvinfo : EIATTR_CBANK_PARAM_SIZE
	.align		4
.L_13:
        /*0040*/ 	.byte	0x03, 0x19
        /*0042*/ 	.short	0x000c


	//----- nvinfo : EIATTR_PARAM_CBANK
	.align		4
        /*0044*/ 	.byte	0x04, 0x0a
        /*0046*/ 	.short	(.L_15 - .L_14)
	.align		4
.L_14:
        /*0048*/ 	.word	index@(.nv.constant0._Z17measure_max_flopsPfj)
        /*004c*/ 	.short	0x0380
        /*004e*/ 	.short	0x000c


	//----- nvinfo : EIATTR_SW_WAR
	.align		4
.L_15:
        /*0050*/ 	.byte	0x04, 0x36
        /*0052*/ 	.short	(.L_17 - .L_16)
.L_16:
        /*0054*/ 	.word	0x00000008
.L_17:


//--------------------- .nv.callgraph             --------------------------
	.section	.nv.callgraph,"",@"SHT_CUDA_CALLGRAPH"
	.align	4
	.sectionentsize	8
	.align		4
        /*0000*/ 	.word	0x00000000
	.align		4
        /*0004*/ 	.word	0xffffffff
	.align		4
        /*0008*/ 	.word	0x00000000
	.align		4
        /*000c*/ 	.word	0xfffffffe
	.align		4
        /*0010*/ 	.word	0x00000000
	.align		4
        /*0014*/ 	.word	0xfffffffd
	.align		4
        /*0018*/ 	.word	0x00000000
	.align		4
        /*001c*/ 	.word	0xfffffffc


//--------------------- .text._Z17measure_max_flopsPfj --------------------------
	.section	.text._Z17measure_max_flopsPfj,"ax",@progbits
	.align	128
        .global         _Z17measure_max_flopsPfj
        .type           _Z17measure_max_flopsPfj,@function
        .size           _Z17measure_max_flopsPfj,(.L_x_8 - _Z17measure_max_flopsPfj)
        .other          _Z17measure_max_flopsPfj,@"STO_CUDA_ENTRY STV_DEFAULT"
_Z17measure_max_flopsPfj:
.text._Z17measure_max_flopsPfj:
[----:B------:R-:W-:Y:S01]  /*0000*/  LDC R1, c[0x0][0x37c] ;  /* 0x0000df00ff017b82 */ /* 0x000fe20000000800 */
[----:B------:R-:W0:Y:S01]  /*0010*/  S2R R0, SR_CTAID.X ;  /* 0x0000000000007919 */ /* 0x000e220000002500 */
[----:B------:R-:W1:Y:S01]  /*0020*/  LDCU UR5, c[0x0][0x388] ;  /* 0x00007100ff0577ac */ /* 0x000e620008000800 */
[----:B------:R-:W-:Y:S01]  /*0030*/  HFMA2 R5, -RZ, RZ, 0, 0 ;  /* 0x00000000ff057431 */ /* 0x000fe200000001ff */
[----:B------:R-:W0:Y:S01]  /*0040*/  S2R R3, SR_TID.X ;  /* 0x0000000000037919 */ /* 0x000e220000002100 */
[----:B------:R-:W2:Y:S01]  /*0050*/  LDCU.64 UR8, c[0x0][0x380] ;  /* 0x00007000ff0877ac */ /* 0x000ea20008000a00 */
[----:B------:R-:W3:Y:S01]  /*0060*/  LDCU.64 UR6, c[0x0][0x358] ;  /* 0x00006b00ff0677ac */ /* 0x000ee20008000a00 */
[----:B-1----:R-:W-:Y:S01]  /*0070*/  UISETP.NE.AND UP0, UPT, UR5, URZ, UPT ;  /* 0x000000ff0500728c */ /* 0x002fe2000bf05270 */
[----:B0-----:R-:W-:-:S04]  /*0080*/  LEA R0, R0, R3, 0xa ;  /* 0x0000000300007211 */ /* 0x001fc800078e50ff */
[----:B--2---:R-:W-:-:S04]  /*0090*/  LEA R2, P0, R0, UR8, 0x2 ;  /* 0x0000000800027c11 */ /* 0x004fc8000f8010ff */
[----:B------:R-:W-:Y:S01]  /*00a0*/  LEA.HI.X R3, R0, UR9, RZ, 0x2, P0 ;  /* 0x0000000900037c11 */ /* 0x000fe200080f14ff */
[----:B---3--:R-:W-:Y:S08]  /*00b0*/  BRA.U !UP0, `(.L_x_0) ;  /* 0x0000000108fc7547 */ /* 0x008ff0000b800000 */
[----:B------:R0:W5:Y:S01]  /*00c0*/  LD.E R0, desc[UR6][R2.64] ;  /* 0x0000000602007980 */ /* 0x000162000c101900 */
[----:B------:R-:W-:Y:S01]  /*00d0*/  UISETP.GE.U32.AND UP0, UPT, UR5, 0x4, UPT ;  /* 0x000000040500788c */ /* 0x000fe2000bf06070 */
[----:B------:R-:W-:Y:S01]  /*00e0*/  MOV R5, RZ ;  /* 0x000000ff00057202 */ /* 0x000fe20000000f00 */
[----:B------:R-:W-:-:S07]  /*00f0*/  ULOP3.LUT UR4, UR5, 0x3, URZ, 0xc0, !UPT ;  /* 0x0000000305047892 */ /* 0x000fce000f8ec0ff */
[----:B0-----:R-:W-:Y:S05]  /*0100*/  BRA.U !UP0, `(.L_x_1) ;  /* 0x0000000108cc7547 */ /* 0x001fea000b800000 */
[----:B------:R-:W-:Y:S01]  /*0110*/  ULOP3.LUT UR5, UR5, 0xfffffffc, URZ, 0xc0, !UPT ;  /* 0xfffffffc05057892 */ /* 0x000fe2000f8ec0ff */
[----:B------:R-:W-:-:S03]  /*0120*/  MOV R5, RZ ;  /* 0x000000ff00057202 */ /* 0x000fc60000000f00 */
[----:B------:R-:W-:-:S04]  /*0130*/  UIADD3 UR5, UPT, UPT, -UR5, URZ, URZ ;  /* 0x000000ff05057290 */ /* 0x000fc8000fffe1ff */
[----:B------:R-:W-:-:S09]  /*0140*/  UISETP.GE.AND UP0, UPT, UR5, URZ, UPT ;  /* 0x000000ff0500728c */ /* 0x000fd2000bf06270 */
[----:B------:R-:W-:Y:S05]  /*0150*/  BRA.U UP0, `(.L_x_2) ;  /* 0x00000001009c7547 */ /* 0x000fea000b800000 */
[----:B------:R-:W-:Y:S02]  /*0160*/  UIADD3 UR8, UPT, UPT, -UR5, URZ, URZ ;  /* 0x000000ff05087290 */ /* 0x000fe4000fffe1ff */
[----:B------:R-:W-:Y:S02]  /*0170*/  UPLOP3.LUT UP0, UPT, UPT, UPT, UPT, 0x80, 0x8 ;  /* 0x000000000008789c */ /* 0x000fe40003f0f070 */
[----:B------:R-:W-:-:S09]  /*0180*/  UISETP.GT.AND UP1, UPT, UR8, 0xc, UPT ;  /* 0x0000000c0800788c */ /* 0x000fd2000bf24270 */
[----:B------:R-:W-:Y:S05]  /*0190*/  BRA.U !UP1, `(.L_x_3) ;  /* 0x0000000109507547 */ /* 0x000fea000b800000 */
[----:B------:R-:W-:-:S11]  /*01a0*/  UPLOP3.LUT UP0, UPT, UPT, UPT, UPT, 0x40, 0x4 ;  /* 0x000000000004789c */ /* 0x000fd60003f0e870 */
.L_x_4:
[----:B-----5:R-:W-:Y:S01]  /*01b0*/  FFMA R5, R0, R0, R5 ;  /* 0x0000000000057223 */ /* 0x020fe20000000005 */
[----:B------:R-:W-:-:S03]  /*01c0*/  UIADD3 UR5, UPT, UPT, UR5, 0x10, URZ ;  /* 0x0000001005057890 */ /* 0x000fc6000fffe0ff */
[----:B------:R-:W-:Y:S01]  /*01d0*/  FFMA R5, R0, R0, R5 ;  /* 0x0000000000057223 */ /* 0x000fe20000000005 */
[----:B------:R-:W-:-:S03]  /*01e0*/  UISETP.GE.AND UP1, UPT, UR5, -0xc, UPT ;  /* 0xfffffff40500788c */ /* 0x000fc6000bf26270 */
[----:B------:R-:W-:-:S04]  /*01f0*/  FFMA R5, R0, R0, R5 ;  /* 0x0000000000057223 */ /* 0x000fc80000000005 */
        /* <DEDUP_REMOVED lines=12> */
[----:B------:R-:W-:Y:S01]  /*02c0*/  FFMA R5, R0, R0, R5 ;  /* 0x0000000000057223 */ /* 0x000fe20000000005 */
[----:B------:R-:W-:Y:S06]  /*02d0*/  BRA.U !UP1, `(.L_x_4) ;  /* 0xfffffffd09b47547 */ /* 0x000fec000b83ffff */
.L_x_3:
[----:B------:R-:W-:-:S04]  /*02e0*/  UIADD3 UR8, UPT, UPT, -UR5, URZ, URZ ;  /* 0x000000ff05087290 */ /* 0x000fc8000fffe1ff */
[----:B------:R-:W-:-:S09]  /*02f0*/  UISETP.GT.AND UP1, UPT, UR8, 0x4, UPT ;  /* 0x000000040800788c */ /* 0x000fd2000bf24270 */
[----:B------:R-:W-:Y:S05]  /*0300*/  BRA.U !UP1, `(.L_x_5) ;  /* 0x0000000109287547 */ /* 0x000fea000b800000 */
[CC--:B-----5:R-:W-:Y:S01]  /*0310*/  FFMA R5, R0.reuse, R0.reuse, R5 ;  /* 0x0000000000057223 */ /* 0x0e0fe20000000005 */
[----:B------:R-:W-:Y:S02]  /*0320*/  UPLOP3.LUT UP0, UPT, UPT, UPT, UPT, 0x40, 0x4 ;  /* 0x000000000004789c */ /* 0x000fe40003f0e870 */
[----:B------:R-:W-:Y:S01]  /*0330*/  UIADD3 UR5, UPT, UPT, UR5, 0x8, URZ ;  /* 0x0000000805057890 */ /* 0x000fe2000fffe0ff */
[----:B------:R-:W-:-:S04]  /*0340*/  FFMA R5, R0, R0, R5 ;  /* 0x0000000000057223 */ /* 0x000fc80000000005 */
[----:B------:R-:W-:-:S04]  /*0350*/  FFMA R5, R0, R0, R5 ;  /* 0x0000000000057223 */ /* 0x000fc80000000005 */
[----:B------:R-:W-:-:S04]  /*0360*/  FFMA R5, R0, R0, R5 ;  /* 0x0000000000057223 */ /* 0x000fc80000000005 */
[----:B------:R-:W-:-:S04]  /*0370*/  FFMA R5, R0, R0, R5 ;  /* 0x0000000000057223 */ /* 0x000fc80000000005 */
[----:B------:R-:W-:-:S04]  /*0380*/  FFMA R5, R0, R0, R5 ;  /* 0x0000000000057223 */ /* 0x000fc80000000005 */
[----:B------:R-:W-:-:S04]  /*0390*/  FFMA R5, R0, R0, R5 ;  /* 0x0000000000057223 */ /* 0x000fc80000000005 */
[----:B------:R-:W-:-:S07]  /*03a0*/  FFMA R5, R0, R0, R5 ;  /* 0x0000000000057223 */ /* 0x000fce0000000005 */
.L_x_5:
[----:B------:R-:W-:-:S09]  /*03b0*/  UISETP.NE.OR UP0, UPT, UR5, URZ, UP0 ;  /* 0x000000ff0500728c */ /* 0x000fd20008705670 */
[----:B------:R-:W-:Y:S05]  /*03c0*/  BRA.U !UP0, `(.L_x_1) ;  /* 0x00000001081c7547 */ /* 0x000fea000b800000 */
.L_x_2:
[----:B------:R-:W-:Y:S01]  /*03d0*/  UIADD3 UR5, UPT, UPT, UR5, 0x4, URZ ;  /* 0x0000000405057890 */ /* 0x000fe2000fffe0ff */
[----:B-----5:R-:W-:-:S03]  /*03e0*/  FFMA R5, R0, R0, R5 ;  /* 0x0000000000057223 */ /* 0x020fc60000000005 */
[----:B------:R-:W-:Y:S01]  /*03f0*/  UISETP.NE.AND UP0, UPT, UR5, URZ, UPT ;  /* 0x000000ff0500728c */ /* 0x000fe2000bf05270 */
[----:B------:R-:W-:-:S04]  /*0400*/  FFMA R5, R0, R0, R5 ;  /* 0x0000000000057223 */ /* 0x000fc80000000005 */
[----:B------:R-:W-:-:S04]  /*0410*/  FFMA R5, R0, R0, R5 ;  /* 0x0000000000057223 */ /* 0x000fc80000000005 */
[----:B------:R-:W-:Y:S01]  /*0420*/  FFMA R5, R0, R0, R5 ;  /* 0x0000000000057223 */ /* 0x000fe20000000005 */
[----:B------:R-:W-:Y:S06]  /*0430*/  BRA.U UP0, `(.L_x_2) ;  /* 0xfffffffd00e47547 */ /* 0x000fec000b83ffff */
.L_x_1:
[----:B------:R-:W-:-:S09]  /*0440*/  UISETP.NE.AND UP0, UPT, UR4, URZ, UPT ;  /* 0x000000ff0400728c */ /* 0x000fd2000bf05270 */
[----:B------:R-:W-:Y:S05]  /*0450*/  BRA.U !UP0, `(.L_x_0) ;  /* 0x0000000108147547 */ /* 0x000fea000b800000 */
[----:B------:R-:W-:-:S12]  /*0460*/  UIADD3 UR4, UPT, UPT, -UR4, URZ, URZ ;  /* 0x000000ff04047290 */ /* 0x000fd8000fffe1ff */
.L_x_6:
[----:B------:R-:W-:Y:S01]  /*0470*/  UIADD3 UR4, UPT, UPT, UR4, 0x1, URZ ;  /* 0x0000000104047890 */ /* 0x000fe2000fffe0ff */
[----:B-----5:R-:W-:-:S03]  /*0480*/  FFMA R5, R0, R0, R5 ;  /* 0x0000000000057223 */ /* 0x020fc60000000005 */
[----:B------:R-:W-:-:S09]  /*0490*/  UISETP.NE.AND UP0, UPT, UR4, URZ, UPT ;  /* 0x000000ff0400728c */ /* 0x000fd2000bf05270 */
[----:B------:R-:W-:Y:S05]  /*04a0*/  BRA.U UP0, `(.L_x_6) ;  /* 0xfffffffd00f07547 */ /* 0x000fea000b83ffff */
.L_x_0:
[----:B------:R-:W-:Y:S01]  /*04b0*/  ST.E desc[UR6][R2.64], R5 ;  /* 0x0000000502007985 */ /* 0x000fe2000c101906 */
[----:B------:R-:W-:Y:S05]  /*04c0*/  EXIT ;  /* 0x000000000000794d */ /* 0x000fea0003800000 */
.L_x_7:
[----:B------:R-:W-:-:S00]  /*04d0*/  BRA `(.L_x_7) ;  /* 0xfffffffc00fc7947 */ /* 0x000fc0000383ffff */
[----:B------:R-:W-:-:S00]  /*04e0*/  NOP ;  /* 0x0000000000007918 */ /* 0x000fc00000000000 */
        /* <DEDUP_REMOVED lines=9> */
.L_x_8:


//--------------------- .nv.shared.reserved.0     --------------------------
	.section	.nv.shared.reserved.0,"aw",@nobits
	.weak		__nv_reservedSMEM_offset_0_alias
	.size		__nv_reservedSMEM_offset_0_alias, 0, 64
	.other		__nv_reservedSMEM_offset_0_alias,@"STO_CUDA_RESERVED_SHARED STV_DEFAULT"
__nv_reservedSMEM_offset_0_alias:
	.zero		0
	.zero		64


//--------------------- .nv.constant0._Z17measure_max_flopsPfj --------------------------
	.section	.nv.constant0._Z17measure_max_flopsPfj,"a",@progbits
	.sectionflags	@""
	.align	4
.nv.constant0._Z17measure_max_flopsPfj:
	.zero		908


//--------------------- SYMBOLS --------------------------

	.type		.nv.reservedSmem.offset0,@object
	.size		.nv.reservedSmem.offset0,0x4
